	.headerflags	@"EF_CUDA_TEXMODE_UNIFIED EF_CUDA_64BIT_ADDRESS EF_CUDA_ACCELERATORS EF_CUDA_SM90 EF_CUDA_VIRTUAL_SM(EF_CUDA_SM90)"
	.elftype	@"ET_EXEC"


//--------------------- .nv.info                  --------------------------
	.section	.nv.info,"",@"SHT_CUDA_INFO"
	.align	4


	//----- nvinfo : EIATTR_REGCOUNT
	.align		4
        /*0000*/ 	.byte	0x04, 0x2f
        /*0002*/ 	.short	(.L_1 - .L_0)
	.align		4
.L_0:
        /*0004*/ 	.word	index@(triton_poi_fused_convolution_relu_threshold_backward_0)
        /*0008*/ 	.word	0x0000000e


	//----- nvinfo : EIATTR_MIN_STACK_SIZE
	.align		4
.L_1:
        /*000c*/ 	.byte	0x04, 0x12
        /*000e*/ 	.short	(.L_3 - .L_2)
	.align		4
.L_2:
        /*0010*/ 	.word	index@(triton_poi_fused_convolution_relu_threshold_backward_0)
        /*0014*/ 	.word	0x00000000


	//----- nvinfo : EIATTR_FRAME_SIZE
	.align		4
.L_3:
        /*0018*/ 	.byte	0x04, 0x11
        /*001a*/ 	.short	(.L_5 - .L_4)
	.align		4
.L_4:
        /*001c*/ 	.word	index@(triton_poi_fused_convolution_relu_threshold_backward_0)
        /*0020*/ 	.word	0x00000000


	//----- nvinfo : EIATTR_MIN_STACK_SIZE
	.align		4
.L_5:
        /*0024*/ 	.byte	0x04, 0x12
        /*0026*/ 	.short	(.L_7 - .L_6)
	.align		4
.L_6:
        /*0028*/ 	.word	index@(triton_poi_fused_convolution_relu_threshold_backward_0)
        /*002c*/ 	.word	0x00000000
.L_7:


//--------------------- .nv.info.triton_poi_fused_convolution_relu_threshold_backward_0 --------------------------
	.section	.nv.info.triton_poi_fused_convolution_relu_threshold_backward_0,"",@"SHT_CUDA_INFO"
	.sectionflags	@""
	.align	4


	//----- nvinfo : EIATTR_CUDA_API_VERSION
	.align		4
        /*0000*/ 	.byte	0x04, 0x37
        /*0002*/ 	.short	(.L_9 - .L_8)
.L_8:
        /*0004*/ 	.word	0x0000007c


	//----- nvinfo : EIATTR_KPARAM_INFO
	.align		4
.L_9:
        /*0008*/ 	.byte	0x04, 0x17
        /*000a*/ 	.short	(.L_11 - .L_10)
.L_10:
        /*000c*/ 	.word	0x00000000
        /*0010*/ 	.short	0x0003
        /*0012*/ 	.short	0x0018
        /*0014*/ 	.byte	0x00, 0xf0, 0x11, 0x00


	//----- nvinfo : EIATTR_KPARAM_INFO
	.align		4
.L_11:
        /*0018*/ 	.byte	0x04, 0x17
        /*001a*/ 	.short	(.L_13 - .L_12)
.L_12:
        /*001c*/ 	.word	0x00000000
        /*0020*/ 	.short	0x0002
        /*0022*/ 	.short	0x0010
        /*0024*/ 	.byte	0x00, 0xf4, 0x21, 0x00


	//----- nvinfo : EIATTR_KPARAM_INFO
	.align		4
.L_13:
        /*0028*/ 	.byte	0x04, 0x17
        /*002a*/ 	.short	(.L_15 - .L_14)
.L_14:
        /*002c*/ 	.word	0x00000000
        /*0030*/ 	.short	0x0001
        /*0032*/ 	.short	0x0008
        /*0034*/ 	.byte	0x00, 0xf4, 0x21, 0x00


	//----- nvinfo : EIATTR_KPARAM_INFO
	.align		4
.L_15:
        /*0038*/ 	.byte	0x04, 0x17
        /*003a*/ 	.short	(.L_17 - .L_16)
.L_16:
        /*003c*/ 	.word	0x00000000
        /*0040*/ 	.short	0x0000
        /*0042*/ 	.short	0x0000
        /*0044*/ 	.byte	0x00, 0xf4, 0x21, 0x00


	//----- nvinfo : EIATTR_SPARSE_MMA_MASK
	.align		4
.L_17:
        /*0048*/ 	.byte	0x03, 0x50
        /*004a*/ 	.short	0x0000


	//----- nvinfo : EIATTR_MAXREG_COUNT
	.align		4
        /*004c*/ 	.byte	0x03, 0x1b
        /*004e*/ 	.short	0x00ff


	//----- nvinfo : EIATTR_EXIT_INSTR_OFFSETS
	.align		4
        /*0050*/ 	.byte	0x04, 0x1c
        /*0052*/ 	.short	(.L_19 - .L_18)


	//   ....[0]....
.L_18:
        /*0054*/ 	.word	0x00000280


	//   ....[1]....
        /*0058*/ 	.word	0x000002a0


	//----- nvinfo : EIATTR_REQNTID
	.align		4
.L_19:
        /*005c*/ 	.byte	0x04, 0x10
        /*005e*/ 	.short	(.L_21 - .L_20)
.L_20:
        /*0060*/ 	.word	0x00000080
        /*0064*/ 	.word	0x00000001
        /*0068*/ 	.word	0x00000001


	//----- nvinfo : EIATTR_CBANK_PARAM_SIZE
	.align		4
.L_21:
        /*006c*/ 	.byte	0x03, 0x19
        /*006e*/ 	.short	0x001c


	//----- nvinfo : EIATTR_PARAM_CBANK
	.align		4
        /*0070*/ 	.byte	0x04, 0x0a
        /*0072*/ 	.short	(.L_23 - .L_22)
	.align		4
.L_22:
        /*0074*/ 	.word	index@(.nv.constant0.triton_poi_fused_convolution_relu_threshold_backward_0)
        /*0078*/ 	.short	0x0210
        /*007a*/ 	.short	0x001c


	//----- nvinfo : EIATTR_SW_WAR
	.align		4
.L_23:
        /*007c*/ 	.byte	0x04, 0x36
        /*007e*/ 	.short	(.L_25 - .L_24)
.L_24:
        /*0080*/ 	.word	0x00000008
.L_25:


//--------------------- .nv.callgraph             --------------------------
	.section	.nv.callgraph,"",@"SHT_CUDA_CALLGRAPH"
	.align	4
	.sectionentsize	8
	.align		4
        /*0000*/ 	.word	0x00000000
	.align		4
        /*0004*/ 	.word	0xffffffff
	.align		4
        /*0008*/ 	.word	0x00000000
	.align		4
        /*000c*/ 	.word	0xfffffffe
	.align		4
        /*0010*/ 	.word	0x00000000
	.align		4
        /*0014*/ 	.word	0xfffffffd
	.align		4
        /*0018*/ 	.word	0x00000000
	.align		4
        /*001c*/ 	.word	0xfffffffc


//--------------------- .text.triton_poi_fused_convolution_relu_threshold_backward_0 --------------------------
	.section	.text.triton_poi_fused_convolution_relu_threshold_backward_0,"ax",@progbits
	.align	128
        .global         triton_poi_fused_convolution_relu_threshold_backward_0
        .type           triton_poi_fused_convolution_relu_threshold_backward_0,@function
        .size           triton_poi_fused_convolution_relu_threshold_backward_0,(.L_x_1 - triton_poi_fused_convolution_relu_threshold_backward_0)
        .other          triton_poi_fused_convolution_relu_threshold_backward_0,@"STO_CUDA_ENTRY STV_DEFAULT"
triton_poi_fused_convolution_relu_threshold_backward_0:
.text.triton_poi_fused_convolution_relu_threshold_backward_0:
[----:B------:R-:W0:Y:S02]  /*0000*/  LDC R1, c[0x0][0x28] ;  /* 0x00000a00ff017b82 */ /* 0x000e240000000800 */
[----:B------:R-:W1:Y:S01]  /*0010*/  S2R R0, SR_TID.X ;  /* 0x0000000000007919 */ /* 0x000e620000002100 */
[----:B------:R-:W2:Y:S01]  /*0020*/  LDC.64 R4, c[0x0][0x218] ;  /* 0x00008600ff047b82 */ /* 0x000ea20000000a00 */
[----:B------:R-:W-:Y:S01]  /*0030*/  IMAD.MOV.U32 R11, RZ, RZ, RZ ;  /* 0x000000ffff0b7224 */ /* 0x000fe200078e00ff */
[----:B------:R-:W-:Y:S01]  /*0040*/  ULDC.64 UR4, c[0x0][0x208] ;  /* 0x0000820000047ab9 */ /* 0x000fe20000000a00 */
[----:B------:R-:W3:Y:S01]  /*0050*/  S2R R7, SR_CTAID.X ;  /* 0x0000000000077919 */ /* 0x000ee20000002500 */
[----:B------:R-:W-:Y:S01]  /*0060*/  ULDC.64 UR6, c[0x0][0x220] ;  /* 0x0000880000067ab9 */ /* 0x000fe20000000a00 */
[----:B-1----:R-:W-:Y:S01]  /*0070*/  IMAD.SHL.U32 R0, R0, 0x2, RZ ;  /* 0x0000000200007824 */ /* 0x002fe200078e00ff */
[----:B---3--:R-:W-:-:S04]  /*0080*/  SHF.R.S32.HI R2, RZ, 0x17, R7 ;  /* 0x00000017ff027819 */ /* 0x008fc80000011407 */
[----:B------:R-:W-:Y:S02]  /*0090*/  LOP3.LUT R0, R0, 0xfe, RZ, 0xc0, !PT ;  /* 0x000000fe00007812 */ /* 0x000fe400078ec0ff */
[----:B------:R-:W-:-:S03]  /*00a0*/  SGXT R2, R2, 0x1 ;  /* 0x000000010202781a */ /* 0x000fc60000000200 */
[----:B------:R-:W-:-:S05]  /*00b0*/  IMAD R7, R7, 0x100, R0 ;  /* 0x0000010007077824 */ /* 0x000fca00078e0200 */
[----:B------:R-:W-:Y:S02]  /*00c0*/  LEA.HI R0, R2, R7, RZ, 0x4 ;  /* 0x0000000702007211 */ /* 0x000fe400078f20ff */
[----:B------:R-:W1:Y:S01]  /*00d0*/  LDC.64 R2, c[0x0][0x210] ;  /* 0x00008400ff027b82 */ /* 0x000e620000000a00 */
[----:B------:R-:W-:Y:S02]  /*00e0*/  ISETP.GE.AND P0, PT, R7, 0x100, PT ;  /* 0x000001000700780c */ /* 0x000fe40003f06270 */
[----:B------:R-:W-:-:S04]  /*00f0*/  SHF.R.S32.HI R0, RZ, 0x4, R0 ;  /* 0x00000004ff007819 */ /* 0x000fc80000011400 */
[----:B------:R-:W-:-:S04]  /*0100*/  LEA.HI R6, R0, R0, RZ, 0x2 ;  /* 0x0000000000067211 */ /* 0x000fc800078f10ff */
[----:B------:R-:W-:-:S05]  /*0110*/  LOP3.LUT R9, R6, 0xfffffffc, RZ, 0xc0, !PT ;  /* 0xfffffffc06097812 */ /* 0x000fca00078ec0ff */
[----:B------:R-:W-:Y:S02]  /*0120*/  IMAD.IADD R9, R0, 0x1, -R9 ;  /* 0x0000000100097824 */ /* 0x000fe400078e0a09 */
[----:B------:R-:W-:Y:S02]  /*0130*/  IMAD.MOV.U32 R0, RZ, RZ, RZ ;  /* 0x000000ffff007224 */ /* 0x000fe400078e00ff */
[----:B--2---:R-:W-:Y:S01]  /*0140*/  IMAD.WIDE R4, R9, 0x4, R4 ;  /* 0x0000000409047825 */ /* 0x004fe200078e0204 */
[----:B------:R-:W-:-:S03]  /*0150*/  CS2R R8, SRZ ;  /* 0x0000000000087805 */ /* 0x000fc6000001ff00 */
[----:B-1----:R-:W-:Y:S01]  /*0160*/  IMAD.WIDE R2, R7, 0x4, R2 ;  /* 0x0000000407027825 */ /* 0x002fe200078e0202 */
[----:B------:R-:W2:Y:S04]  /*0170*/  @!P0 LDG.E.EL R11, desc[UR4][R4.64] ;  /* 0x00000004040b8981 */ /* 0x000ea8000c2e1900 */
[----:B------:R-:W2:Y:S04]  /*0180*/  @!P0 LDG.E.64 R8, desc[UR4][R2.64] ;  /* 0x0000000402088981 */ /* 0x000ea8000c1e1b00 */
[----:B------:R-:W3:Y:S01]  /*0190*/  @!P0 LDG.E.EL R0, desc[UR4][R4.64] ;  /* 0x0000000404008981 */ /* 0x000ee2000c2e1900 */
[----:B--2---:R-:W-:Y:S01]  /*01a0*/  FSETP.GEU.AND P2, PT, R8, -R11, PT ;  /* 0x8000000b0800720b */ /* 0x004fe20003f4e000 */
[----:B------:R-:W-:Y:S01]  /*01b0*/  FADD R8, R11, R8 ;  /* 0x000000080b087221 */ /* 0x000fe20000000000 */
[----:B---3--:R-:W-:Y:S01]  /*01c0*/  FADD R6, R0, R9 ;  /* 0x0000000900067221 */ /* 0x008fe20000000000 */
[----:B------:R-:W-:-:S03]  /*01d0*/  FSETP.GEU.AND P1, PT, R9, -R0, PT ;  /* 0x800000000900720b */ /* 0x000fc60003f2e000 */
[----:B------:R-:W-:Y:S02]  /*01e0*/  FSEL R8, R8, RZ, P2 ;  /* 0x000000ff08087208 */ /* 0x000fe40001000000 */
[----:B------:R-:W-:Y:S02]  /*01f0*/  FSEL R9, R6, RZ, P1 ;  /* 0x000000ff06097208 */ /* 0x000fe40000800000 */
[----:B------:R-:W-:Y:S02]  /*0200*/  FSETP.GTU.AND P3, PT, R8, RZ, PT ;  /* 0x000000ff0800720b */ /* 0x000fe40003f6c000 */
[----:B------:R-:W-:Y:S02]  /*0210*/  FSETP.GTU.AND P2, PT, R9, RZ, PT ;  /* 0x000000ff0900720b */ /* 0x000fe40003f4c000 */
[----:B------:R-:W-:Y:S02]  /*0220*/  IADD3 R6, P1, R7, UR6, RZ ;  /* 0x0000000607067c10 */ /* 0x000fe4000ff3e0ff */
[----:B------:R-:W-:-:S02]  /*0230*/  SEL R0, RZ, 0x1, P3 ;  /* 0x00000001ff007807 */ /* 0x000fc40001800000 */
[----:B------:R-:W-:Y:S01]  /*0240*/  SEL R5, RZ, 0x100, P2 ;  /* 0x00000100ff057807 */ /* 0x000fe20001000000 */
[----:B------:R1:W-:Y:S01]  /*0250*/  @!P0 STG.E.64 desc[UR4][R2.64], R8 ;  /* 0x0000000802008986 */ /* 0x0003e2000c101b04 */
[----:B------:R-:W-:-:S03]  /*0260*/  LEA.HI.X.SX32 R7, R7, UR7, 0x1, P1 ;  /* 0x0000000707077c11 */ /* 0x000fc600088f0eff */
[----:B------:R-:W-:Y:S01]  /*0270*/  IMAD.IADD R5, R0, 0x1, R5 ;  /* 0x0000000100057824 */ /* 0x000fe200078e0205 */
[----:B------:R-:W-:Y:S06]  /*0280*/  @P0 EXIT ;  /* 0x000000000000094d */ /* 0x000fec0003800000 */
[----:B------:R-:W-:Y:S01]  /*0290*/  STG.E.U16 desc[UR4][R6.64], R5 ;  /* 0x0000000506007986 */ /* 0x000fe2000c101504 */
[----:B------:R-:W-:Y:S05]  /*02a0*/  EXIT ;  /* 0x000000000000794d */ /* 0x000fea0003800000 */
.L_x_0:
[----:B------:R-:W-:-:S00]  /*02b0*/  BRA `(.L_x_0) ;  /* 0xfffffffc00fc7947 */ /* 0x000fc0000383ffff */
[----:B------:R-:W-:-:S00]  /*02c0*/  NOP ;  /* 0x0000000000007918 */ /* 0x000fc00000000000 */
        /* <DEDUP_REMOVED lines=11> */
.L_x_1:


//--------------------- .nv.constant0.triton_poi_fused_convolution_relu_threshold_backward_0 --------------------------
	.section	.nv.constant0.triton_poi_fused_convolution_relu_threshold_backward_0,"a",@progbits
	.sectionflags	@""
	.align	4
.nv.constant0.triton_poi_fused_convolution_relu_threshold_backward_0:
	.zero		556
